	.headerflags	@"EF_CUDA_TEXMODE_UNIFIED EF_CUDA_64BIT_ADDRESS EF_CUDA_ACCELERATORS EF_CUDA_SM90 EF_CUDA_VIRTUAL_SM(EF_CUDA_SM90)"
	.elftype	@"ET_EXEC"


//--------------------- .nv.info                  --------------------------
	.section	.nv.info,"",@"SHT_CUDA_INFO"
	.align	4


	//----- nvinfo : EIATTR_REGCOUNT
	.align		4
        /*0000*/ 	.byte	0x04, 0x2f
        /*0002*/ 	.short	(.L_3 - .L_2)
	.align		4
.L_2:
        /*0004*/ 	.word	index@(triton_poi_fused__native_batch_norm_legit_no_training_mul_softplus_tanh_19)
        /*0008*/ 	.word	0x0000001e


	//----- nvinfo : EIATTR_MIN_STACK_SIZE
	.align		4
.L_3:
        /*000c*/ 	.byte	0x04, 0x12
        /*000e*/ 	.short	(.L_5 - .L_4)
	.align		4
.L_4:
        /*0010*/ 	.word	index@(triton_poi_fused__native_batch_norm_legit_no_training_mul_softplus_tanh_19)
        /*0014*/ 	.word	0x00000000


	//----- nvinfo : EIATTR_FRAME_SIZE
	.align		4
.L_5:
        /*0018*/ 	.byte	0x04, 0x11
        /*001a*/ 	.short	(.L_7 - .L_6)
	.align		4
.L_6:
        /*001c*/ 	.word	index@(triton_poi_fused__native_batch_norm_legit_no_training_mul_softplus_tanh_19)
        /*0020*/ 	.word	0x00000000


	//----- nvinfo : EIATTR_MIN_STACK_SIZE
	.align		4
.L_7:
        /*0024*/ 	.byte	0x04, 0x12
        /*0026*/ 	.short	(.L_9 - .L_8)
	.align		4
.L_8:
        /*0028*/ 	.word	index@(triton_poi_fused__native_batch_norm_legit_no_training_mul_softplus_tanh_19)
        /*002c*/ 	.word	0x00000000
.L_9:


//--------------------- .nv.info.triton_poi_fused__native_batch_norm_legit_no_training_mul_softplus_tanh_19 --------------------------
	.section	.nv.info.triton_poi_fused__native_batch_norm_legit_no_training_mul_softplus_tanh_19,"",@"SHT_CUDA_INFO"
	.sectionflags	@""
	.align	4


	//----- nvinfo : EIATTR_CUDA_API_VERSION
	.align		4
        /*0000*/ 	.byte	0x04, 0x37
        /*0002*/ 	.short	(.L_11 - .L_10)
.L_10:
        /*0004*/ 	.word	0x0000007c


	//----- nvinfo : EIATTR_KPARAM_INFO
	.align		4
.L_11:
        /*0008*/ 	.byte	0x04, 0x17
        /*000a*/ 	.short	(.L_13 - .L_12)
.L_12:
        /*000c*/ 	.word	0x00000000
        /*0010*/ 	.short	0x0006
        /*0012*/ 	.short	0x0030
        /*0014*/ 	.byte	0x00, 0xf0, 0x11, 0x00


	//----- nvinfo : EIATTR_KPARAM_INFO
	.align		4
.L_13:
        /*0018*/ 	.byte	0x04, 0x17
        /*001a*/ 	.short	(.L_15 - .L_14)
.L_14:
        /*001c*/ 	.word	0x00000000
        /*0020*/ 	.short	0x0005
        /*0022*/ 	.short	0x0028
        /*0024*/ 	.byte	0x00, 0xf4, 0x21, 0x00


	//----- nvinfo : EIATTR_KPARAM_INFO
	.align		4
.L_15:
        /*0028*/ 	.byte	0x04, 0x17
        /*002a*/ 	.short	(.L_17 - .L_16)
.L_16:
        /*002c*/ 	.word	0x00000000
        /*0030*/ 	.short	0x0004
        /*0032*/ 	.short	0x0020
        /*0034*/ 	.byte	0x00, 0xf4, 0x21, 0x00


	//----- nvinfo : EIATTR_KPARAM_INFO
	.align		4
.L_17:
        /*0038*/ 	.byte	0x04, 0x17
        /*003a*/ 	.short	(.L_19 - .L_18)
.L_18:
        /*003c*/ 	.word	0x00000000
        /*0040*/ 	.short	0x0003
        /*0042*/ 	.short	0x0018
        /*0044*/ 	.byte	0x00, 0xf4, 0x21, 0x00


	//----- nvinfo : EIATTR_KPARAM_INFO
	.align		4
.L_19:
        /*0048*/ 	.byte	0x04, 0x17
        /*004a*/ 	.short	(.L_21 - .L_20)
.L_20:
        /*004c*/ 	.word	0x00000000
        /*0050*/ 	.short	0x0002
        /*0052*/ 	.short	0x0010
        /*0054*/ 	.byte	0x00, 0xf4, 0x21, 0x00


	//----- nvinfo : EIATTR_KPARAM_INFO
	.align		4
.L_21:
        /*0058*/ 	.byte	0x04, 0x17
        /*005a*/ 	.short	(.L_23 - .L_22)
.L_22:
        /*005c*/ 	.word	0x00000000
        /*0060*/ 	.short	0x0001
        /*0062*/ 	.short	0x0008
        /*0064*/ 	.byte	0x00, 0xf4, 0x21, 0x00


	//----- nvinfo : EIATTR_KPARAM_INFO
	.align		4
.L_23:
        /*0068*/ 	.byte	0x04, 0x17
        /*006a*/ 	.short	(.L_25 - .L_24)
.L_24:
        /*006c*/ 	.word	0x00000000
        /*0070*/ 	.short	0x0000
        /*0072*/ 	.short	0x0000
        /*0074*/ 	.byte	0x00, 0xf4, 0x21, 0x00


	//----- nvinfo : EIATTR_SPARSE_MMA_MASK
	.align		4
.L_25:
        /*0078*/ 	.byte	0x03, 0x50
        /*007a*/ 	.short	0x0000


	//----- nvinfo : EIATTR_MAXREG_COUNT
	.align		4
        /*007c*/ 	.byte	0x03, 0x1b
        /*007e*/ 	.short	0x00ff


	//----- nvinfo : EIATTR_EXIT_INSTR_OFFSETS
	.align		4
        /*0080*/ 	.byte	0x04, 0x1c
        /*0082*/ 	.short	(.L_27 - .L_26)


	//   ....[0]....
.L_26:
        /*0084*/ 	.word	0x00001420


	//----- nvinfo : EIATTR_REQNTID
	.align		4
.L_27:
        /*0088*/ 	.byte	0x04, 0x10
        /*008a*/ 	.short	(.L_29 - .L_28)
.L_28:
        /*008c*/ 	.word	0x00000080
        /*0090*/ 	.word	0x00000001
        /*0094*/ 	.word	0x00000001


	//----- nvinfo : EIATTR_CRS_STACK_SIZE
	.align		4
.L_29:
        /*0098*/ 	.byte	0x04, 0x1e
        /*009a*/ 	.short	(.L_31 - .L_30)
.L_30:
        /*009c*/ 	.word	0x00000000


	//----- nvinfo : EIATTR_CBANK_PARAM_SIZE
	.align		4
.L_31:
        /*00a0*/ 	.byte	0x03, 0x19
        /*00a2*/ 	.short	0x0034


	//----- nvinfo : EIATTR_PARAM_CBANK
	.align		4
        /*00a4*/ 	.byte	0x04, 0x0a
        /*00a6*/ 	.short	(.L_33 - .L_32)
	.align		4
.L_32:
        /*00a8*/ 	.word	index@(.nv.constant0.triton_poi_fused__native_batch_norm_legit_no_training_mul_softplus_tanh_19)
        /*00ac*/ 	.short	0x0210
        /*00ae*/ 	.short	0x0034


	//----- nvinfo : EIATTR_SW_WAR
	.align		4
.L_33:
        /*00b0*/ 	.byte	0x04, 0x36
        /*00b2*/ 	.short	(.L_35 - .L_34)
.L_34:
        /*00b4*/ 	.word	0x00000008
.L_35:


//--------------------- .nv.callgraph             --------------------------
	.section	.nv.callgraph,"",@"SHT_CUDA_CALLGRAPH"
	.align	4
	.sectionentsize	8
	.align		4
        /*0000*/ 	.word	0x00000000
	.align		4
        /*0004*/ 	.word	0xffffffff
	.align		4
        /*0008*/ 	.word	0x00000000
	.align		4
        /*000c*/ 	.word	0xfffffffe
	.align		4
        /*0010*/ 	.word	0x00000000
	.align		4
        /*0014*/ 	.word	0xfffffffd
	.align		4
        /*0018*/ 	.word	0x00000000
	.align		4
        /*001c*/ 	.word	0xfffffffc


//--------------------- .nv.constant4             --------------------------
	.section	.nv.constant4,"a",@progbits
	.align	8
	.align		8
.nv.constant4:
        /*0000*/ 	.dword	_$_str
	.align		8
        /*0008*/ 	.dword	_$_str_$_2


//--------------------- .text.triton_poi_fused__native_batch_norm_legit_no_training_mul_softplus_tanh_19 --------------------------
	.section	.text.triton_poi_fused__native_batch_norm_legit_no_training_mul_softplus_tanh_19,"ax",@progbits
	.align	128
        .global         triton_poi_fused__native_batch_norm_legit_no_training_mul_softplus_tanh_19
        .type           triton_poi_fused__native_batch_norm_legit_no_training_mul_softplus_tanh_19,@function
        .size           triton_poi_fused__native_batch_norm_legit_no_training_mul_softplus_tanh_19,(.L_x_21 - triton_poi_fused__native_batch_norm_legit_no_training_mul_softplus_tanh_19)
        .other          triton_poi_fused__native_batch_norm_legit_no_training_mul_softplus_tanh_19,@"STO_CUDA_ENTRY STV_DEFAULT"
triton_poi_fused__native_batch_norm_legit_no_training_mul_softplus_tanh_19:
.text.triton_poi_fused__native_batch_norm_legit_no_training_mul_softplus_tanh_19:
[----:B------:R-:W0:Y:S01]  /*0000*/  LDC R1, c[0x0][0x28] ;  /* 0x00000a00ff017b82 */ /* 0x000e220000000800 */
[----:B------:R-:W1:Y:S07]  /*0010*/  S2R R0, SR_TID.X ;  /* 0x0000000000007919 */ /* 0x000e6e0000002100 */
[----:B------:R-:W2:Y:S01]  /*0020*/  LDC.64 R20, c[0x0][0x228] ;  /* 0x00008a00ff147b82 */ /* 0x000ea20000000a00 */
[----:B------:R-:W-:Y:S01]  /*0030*/  ULDC.64 UR4, c[0x0][0x208] ;  /* 0x0000820000047ab9 */ /* 0x000fe20000000a00 */
[----:B------:R-:W3:Y:S06]  /*0040*/  S2R R5, SR_CTAID.X ;  /* 0x0000000000057919 */ /* 0x000eec0000002500 */
[----:B------:R-:W4:Y:S08]  /*0050*/  LDC.64 R16, c[0x0][0x218] ;  /* 0x00008600ff107b82 */ /* 0x000f300000000a00 */
[----:B------:R-:W5:Y:S08]  /*0060*/  LDC.64 R8, c[0x0][0x220] ;  /* 0x00008800ff087b82 */ /* 0x000f700000000a00 */
[----:B------:R-:W5:Y:S01]  /*0070*/  LDC.64 R12, c[0x0][0x230] ;  /* 0x00008c00ff0c7b82 */ /* 0x000f620000000a00 */
[----:B-1----:R-:W-:-:S02]  /*0080*/  SHF.L.U32 R0, R0, 0x2, RZ ;  /* 0x0000000200007819 */ /* 0x002fc400000006ff */
[----:B---3--:R-:W-:Y:S02]  /*0090*/  SHF.R.S32.HI R3, RZ, 0x16, R5 ;  /* 0x00000016ff037819 */ /* 0x008fe40000011405 */
[----:B------:R-:W-:Y:S02]  /*00a0*/  LOP3.LUT R0, R0, 0x1fc, RZ, 0xc0, !PT ;  /* 0x000001fc00007812 */ /* 0x000fe400078ec0ff */
[----:B------:R-:W-:Y:S02]  /*00b0*/  SGXT R3, R3, 0x1 ;  /* 0x000000010303781a */ /* 0x000fe40000000200 */
[----:B------:R-:W-:Y:S02]  /*00c0*/  LEA R2, R5, R0, 0x9 ;  /* 0x0000000005027211 */ /* 0x000fe400078e48ff */
[----:B------:R-:W1:Y:S02]  /*00d0*/  LDC.64 R4, c[0x0][0x238] ;  /* 0x00008e00ff047b82 */ /* 0x000e640000000a00 */
[----:B------:R-:W-:-:S04]  /*00e0*/  LEA.HI R3, R3, R2, RZ, 0x6 ;  /* 0x0000000203037211 */ /* 0x000fc800078f30ff */
[----:B------:R-:W-:-:S04]  /*00f0*/  LOP3.LUT R3, R3, 0xffffffc0, RZ, 0xc0, !PT ;  /* 0xffffffc003037812 */ /* 0x000fc800078ec0ff */
[----:B------:R-:W-:-:S05]  /*0100*/  IADD3 R0, R2, -R3, RZ ;  /* 0x8000000302007210 */ /* 0x000fca0007ffe0ff */
[----:B--2---:R-:W-:-:S06]  /*0110*/  IMAD.WIDE R20, R0, 0x4, R20 ;  /* 0x0000000400147825 */ /* 0x004fcc00078e0214 */
[----:B------:R-:W2:Y:S01]  /*0120*/  LDG.E.EL.128 R20, desc[UR4][R20.64] ;  /* 0x0000000414147981 */ /* 0x000ea2000c2e1d00 */
[----:B----4-:R-:W-:-:S04]  /*0130*/  IMAD.WIDE R16, R2, 0x4, R16 ;  /* 0x0000000402107825 */ /* 0x010fc800078e0210 */
[C---:B-----5:R-:W-:Y:S02]  /*0140*/  IMAD.WIDE R8, R0.reuse, 0x4, R8 ;  /* 0x0000000400087825 */ /* 0x060fe400078e0208 */
[----:B------:R-:W3:Y:S04]  /*0150*/  LDG.E.128 R16, desc[UR4][R16.64] ;  /* 0x0000000410107981 */ /* 0x000ee8000c1e1d00 */
[----:B------:R-:W3:Y:S01]  /*0160*/  LDG.E.EL.128 R8, desc[UR4][R8.64] ;  /* 0x0000000408087981 */ /* 0x000ee2000c2e1d00 */
[----:B0-----:R-:W-:-:S04]  /*0170*/  IMAD.WIDE R12, R0, 0x4, R12 ;  /* 0x00000004000c7825 */ /* 0x001fc800078e020c */
[----:B-1----:R-:W-:Y:S02]  /*0180*/  IMAD.WIDE R4, R0, 0x4, R4 ;  /* 0x0000000400047825 */ /* 0x002fe400078e0204 */
[----:B------:R-:W4:Y:S04]  /*0190*/  LDG.E.EL.128 R12, desc[UR4][R12.64] ;  /* 0x000000040c0c7981 */ /* 0x000f28000c2e1d00 */
[----:B------:R-:W4:Y:S01]  /*01a0*/  LDG.E.EL.128 R4, desc[UR4][R4.64] ;  /* 0x0000000404047981 */ /* 0x000f22000c2e1d00 */
[----:B------:R-:W-:Y:S01]  /*01b0*/  HFMA2.MMA R0, -RZ, RZ, 1.625, 0 ;  /* 0x3e800000ff007435 */ /* 0x000fe200000001ff */
[----:B------:R-:W-:Y:S01]  /*01c0*/  BSSY B0, `(.L_x_0) ;  /* 0x00000a5000007945 */ /* 0x000fe20003800000 */
[----:B--2---:R-:W-:Y:S01]  /*01d0*/  FADD R20, R20, 9.9999997473787516356e-06 ;  /* 0x3727c5ac14147421 */ /* 0x004fe20000000000 */
[----:B------:R-:W-:Y:S01]  /*01e0*/  FADD R21, R21, 9.9999997473787516356e-06 ;  /* 0x3727c5ac15157421 */ /* 0x000fe20000000000 */
[----:B------:R-:W-:Y:S01]  /*01f0*/  FADD R22, R22, 9.9999997473787516356e-06 ;  /* 0x3727c5ac16167421 */ /* 0x000fe20000000000 */
[----:B------:R-:W-:Y:S01]  /*0200*/  FADD R23, R23, 9.9999997473787516356e-06 ;  /* 0x3727c5ac17177421 */ /* 0x000fe20000000000 */
[----:B------:R-:W0:Y:S01]  /*0210*/  MUFU.SQRT R24, R20 ;  /* 0x0000001400187308 */ /* 0x000e220000002000 */
[----:B---3--:R-:W-:-:S07]  /*0220*/  FADD R16, R16, -R8 ;  /* 0x8000000810107221 */ /* 0x008fce0000000000 */
[----:B------:R-:W1:Y:S01]  /*0230*/  MUFU.SQRT R3, R22 ;  /* 0x0000001600037308 */ /* 0x000e620000002000 */
[----:B------:R-:W-:Y:S01]  /*0240*/  FADD R9, R17, -R9 ;  /* 0x8000000911097221 */ /* 0x000fe20000000000 */
[----:B------:R-:W-:Y:S01]  /*0250*/  FADD R10, R18, -R10 ;  /* 0x8000000a120a7221 */ /* 0x000fe20000000000 */
[----:B------:R-:W-:Y:S01]  /*0260*/  FADD R11, R19, -R11 ;  /* 0x8000000b130b7221 */ /* 0x000fe20000000000 */
[----:B0-----:R-:W-:-:S04]  /*0270*/  FSETP.GT.AND P6, PT, R24, 8.50705917302346158658e+37, PT ;  /* 0x7e8000001800780b */ /* 0x001fc80003fc4000 */
[----:B------:R-:W0:Y:S01]  /*0280*/  MUFU.SQRT R21, R21 ;  /* 0x0000001500157308 */ /* 0x000e220000002000 */
[----:B------:R-:W-:Y:S02]  /*0290*/  FSETP.GEU.AND P5, PT, R24, 1.175494350822287508e-38, PT ;  /* 0x008000001800780b */ /* 0x000fe40003fae000 */
[----:B------:R-:W-:Y:S02]  /*02a0*/  FSEL R25, R0, 1, P6 ;  /* 0x3f80000000197808 */ /* 0x000fe40003000000 */
[----:B-1----:R-:W-:-:S03]  /*02b0*/  FSETP.GT.AND P3, PT, R3, 8.50705917302346158658e+37, PT ;  /* 0x7e8000000300780b */ /* 0x002fc60003f64000 */
[----:B------:R-:W1:Y:S01]  /*02c0*/  MUFU.SQRT R23, R23 ;  /* 0x0000001700177308 */ /* 0x000e620000002000 */
[----:B------:R-:W-:Y:S02]  /*02d0*/  FSETP.GEU.AND P0, PT, R3, 1.175494350822287508e-38, PT ;  /* 0x008000000300780b */ /* 0x000fe40003f0e000 */
[----:B------:R-:W-:Y:S01]  /*02e0*/  FSEL R22, R0, 1, P3 ;  /* 0x3f80000000167808 */ /* 0x000fe20001800000 */
[----:B------:R-:W-:Y:S02]  /*02f0*/  @P6 FMUL R24, R24, 0.25 ;  /* 0x3e80000018186820 */ /* 0x000fe40000400000 */
[----:B------:R-:W-:Y:S01]  /*0300*/  @!P5 FMUL R25, R25, 16777216 ;  /* 0x4b8000001919d820 */ /* 0x000fe20000400000 */
[C---:B0-----:R-:W-:Y:S01]  /*0310*/  FSETP.GT.AND P4, PT, R21.reuse, 8.50705917302346158658e+37, PT ;  /* 0x7e8000001500780b */ /* 0x041fe20003f84000 */
[----:B------:R-:W-:Y:S01]  /*0320*/  @!P5 FMUL R24, R24, 16777216 ;  /* 0x4b8000001818d820 */ /* 0x000fe20000400000 */
[----:B------:R-:W-:Y:S02]  /*0330*/  FSETP.GEU.AND P2, PT, R21, 1.175494350822287508e-38, PT ;  /* 0x008000001500780b */ /* 0x000fe40003f4e000 */
[----:B------:R-:W-:Y:S01]  /*0340*/  FSEL R27, R0, 1, P4 ;  /* 0x3f800000001b7808 */ /* 0x000fe20002000000 */
[----:B------:R-:W-:-:S02]  /*0350*/  @P3 FMUL R3, R3, 0.25 ;  /* 0x3e80000003033820 */ /* 0x000fc40000400000 */
[----:B------:R-:W0:Y:S01]  /*0360*/  MUFU.RCP R24, R24 ;  /* 0x0000001800187308 */ /* 0x000e220000001000 */
[----:B-1----:R-:W-:Y:S01]  /*0370*/  FSETP.GT.AND P1, PT, R23, 8.50705917302346158658e+37, PT ;  /* 0x7e8000001700780b */ /* 0x002fe20003f24000 */
[----:B------:R-:W-:Y:S01]  /*0380*/  @!P0 FMUL R3, R3, 16777216 ;  /* 0x4b80000003038820 */ /* 0x000fe20000400000 */
[----:B------:R-:W-:Y:S01]  /*0390*/  FSETP.GEU.AND P6, PT, R23, 1.175494350822287508e-38, PT ;  /* 0x008000001700780b */ /* 0x000fe20003fce000 */
[----:B------:R-:W-:Y:S01]  /*03a0*/  @!P0 FMUL R22, R22, 16777216 ;  /* 0x4b80000016168820 */ /* 0x000fe20000400000 */
[----:B------:R-:W-:Y:S01]  /*03b0*/  FSEL R17, R0, 1, P1 ;  /* 0x3f80000000117808 */ /* 0x000fe20000800000 */
[----:B------:R-:W-:Y:S02]  /*03c0*/  @P4 FMUL R21, R21, 0.25 ;  /* 0x3e80000015154820 */ /* 0x000fe40000400000 */
[----:B------:R-:W1:Y:S01]  /*03d0*/  MUFU.RCP R3, R3 ;  /* 0x0000000300037308 */ /* 0x000e620000001000 */
[----:B------:R-:W-:Y:S01]  /*03e0*/  @!P2 FMUL R27, R27, 16777216 ;  /* 0x4b8000001b1ba820 */ /* 0x000fe20000400000 */
[----:B------:R-:W-:-:S04]  /*03f0*/  @!P2 FMUL R21, R21, 16777216 ;  /* 0x4b8000001515a820 */ /* 0x000fc80000400000 */
[----:B------:R-:W-:Y:S01]  /*0400*/  @P1 FMUL R23, R23, 0.25 ;  /* 0x3e80000017171820 */ /* 0x000fe20000400000 */
[----:B0-----:R-:W-:Y:S01]  /*0410*/  FMUL R25, R24, R25 ;  /* 0x0000001918197220 */ /* 0x001fe20000400000 */
[----:B------:R-:W0:Y:S01]  /*0420*/  MUFU.RCP R20, R21 ;  /* 0x0000001500147308 */ /* 0x000e220000001000 */
[----:B------:R-:W-:Y:S01]  /*0430*/  @!P6 FMUL R17, R17, 16777216 ;  /* 0x4b8000001111e820 */ /* 0x000fe20000400000 */
[----:B------:R-:W-:Y:S01]  /*0440*/  @!P6 FMUL R23, R23, 16777216 ;  /* 0x4b8000001717e820 */ /* 0x000fe20000400000 */
[----:B------:R-:W-:Y:S01]  /*0450*/  FMUL R25, R16, R25 ;  /* 0x0000001910197220 */ /* 0x000fe20000400000 */
[----:B-1----:R-:W-:-:S04]  /*0460*/  FMUL R3, R3, R22 ;  /* 0x0000001603037220 */ /* 0x002fc80000400000 */
[----:B------:R-:W1:Y:S01]  /*0470*/  MUFU.RCP R8, R23 ;  /* 0x0000001700087308 */ /* 0x000e620000001000 */
[----:B----4-:R-:W-:Y:S01]  /*0480*/  FFMA R4, R12, R25, R4 ;  /* 0x000000190c047223 */ /* 0x010fe20000000004 */
[----:B------:R-:W-:Y:S01]  /*0490*/  MOV R22, 0x3d39bf78 ;  /* 0x3d39bf7800167802 */ /* 0x000fe20000000f00 */
[----:B------:R-:W-:Y:S02]  /*04a0*/  FMUL R3, R10, R3 ;  /* 0x000000030a037220 */ /* 0x000fe40000400000 */
[----:B------:R-:W-:Y:S01]  /*04b0*/  FMUL R12, R4, 1.4426950216293334961 ;  /* 0x3fb8aa3b040c7820 */ /* 0x000fe20000400000 */
[----:B0-----:R-:W-:Y:S01]  /*04c0*/  FMUL R20, R20, R27 ;  /* 0x0000001b14147220 */ /* 0x001fe20000400000 */
[----:B------:R-:W-:-:S03]  /*04d0*/  FFMA R6, R14, R3, R6 ;  /* 0x000000030e067223 */ /* 0x000fc60000000006 */
[----:B------:R-:W-:Y:S01]  /*04e0*/  FSETP.GEU.AND P0, PT, R12, -126, PT ;  /* 0xc2fc00000c00780b */ /* 0x000fe20003f0e000 */
[----:B------:R-:W-:Y:S01]  /*04f0*/  FMUL R20, R9, R20 ;  /* 0x0000001409147220 */ /* 0x000fe20000400000 */
[----:B-1----:R-:W-:-:S03]  /*0500*/  FMUL R8, R8, R17 ;  /* 0x0000001108087220 */ /* 0x002fc60000400000 */
[----:B------:R-:W-:Y:S01]  /*0510*/  FFMA R5, R13, R20, R5 ;  /* 0x000000140d057223 */ /* 0x000fe20000000005 */
[----:B------:R-:W-:Y:S01]  /*0520*/  FMUL R13, R6, 1.4426950216293334961 ;  /* 0x3fb8aa3b060d7820 */ /* 0x000fe20000400000 */
[----:B------:R-:W-:Y:S02]  /*0530*/  FMUL R8, R11, R8 ;  /* 0x000000080b087220 */ /* 0x000fe40000400000 */
[----:B------:R-:W-:Y:S02]  /*0540*/  FMUL R11, R5, 1.4426950216293334961 ;  /* 0x3fb8aa3b050b7820 */ /* 0x000fe40000400000 */
[----:B------:R-:W-:Y:S01]  /*0550*/  FSETP.GEU.AND P2, PT, R13, -126, PT ;  /* 0xc2fc00000d00780b */ /* 0x000fe20003f4e000 */
[----:B------:R-:W-:Y:S01]  /*0560*/  FFMA R7, R15, R8, R7 ;  /* 0x000000080f077223 */ /* 0x000fe20000000007 */
[----:B------:R-:W-:Y:S01]  /*0570*/  @!P0 FMUL R12, R12, 0.5 ;  /* 0x3f0000000c0c8820 */ /* 0x000fe20000400000 */
[----:B------:R-:W-:Y:S02]  /*0580*/  FSETP.GEU.AND P1, PT, R11, -126, PT ;  /* 0xc2fc00000b00780b */ /* 0x000fe40003f2e000 */
[----:B------:R-:W-:Y:S01]  /*0590*/  FMUL R14, R7, 1.4426950216293334961 ;  /* 0x3fb8aa3b070e7820 */ /* 0x000fe20000400000 */
[----:B------:R-:W0:Y:S04]  /*05a0*/  MUFU.EX2 R3, R12 ;  /* 0x0000000c00037308 */ /* 0x000e280000000800 */
[----:B------:R-:W-:-:S03]  /*05b0*/  FSETP.GEU.AND P3, PT, R14, -126, PT ;  /* 0xc2fc00000e00780b */ /* 0x000fc60003f6e000 */
[----:B------:R-:W-:-:S03]  /*05c0*/  @!P2 FMUL R13, R13, 0.5 ;  /* 0x3f0000000d0da820 */ /* 0x000fc60000400000 */
[----:B------:R-:W-:Y:S01]  /*05d0*/  @!P1 FMUL R11, R11, 0.5 ;  /* 0x3f0000000b0b9820 */ /* 0x000fe20000400000 */
[----:B------:R-:W1:Y:S01]  /*05e0*/  MUFU.EX2 R9, R13 ;  /* 0x0000000d00097308 */ /* 0x000e620000000800 */
[----:B0-----:R-:W-:Y:S01]  /*05f0*/  @!P0 FMUL R3, R3, R3 ;  /* 0x0000000303038220 */ /* 0x001fe20000400000 */
[----:B------:R-:W-:-:S04]  /*0600*/  FSETP.GT.AND P0, PT, R4, 20, PT ;  /* 0x41a000000400780b */ /* 0x000fc80003f04000 */
[----:B------:R-:W-:Y:S02]  /*0610*/  @!P3 FMUL R14, R14, 0.5 ;  /* 0x3f0000000e0eb820 */ /* 0x000fe40000400000 */
[----:B------:R-:W0:Y:S01]  /*0620*/  MUFU.EX2 R8, R11 ;  /* 0x0000000b00087308 */ /* 0x000e220000000800 */
[----:B------:R-:W-:-:S05]  /*0630*/  FADD.FTZ.RZ R12, R3, 1 ;  /* 0x3f800000030c7421 */ /* 0x000fca000001c000 */
[----:B------:R-:W-:Y:S01]  /*0640*/  IADD3 R12, R12, -0x3f400000, RZ ;  /* 0xc0c000000c0c7810 */ /* 0x000fe20007ffe0ff */
[----:B-1----:R-:W-:Y:S01]  /*0650*/  @!P2 FMUL R9, R9, R9 ;  /* 0x000000090909a220 */ /* 0x002fe20000400000 */
[----:B------:R1:W2:Y:S03]  /*0660*/  MUFU.EX2 R10, R14 ;  /* 0x0000000e000a7308 */ /* 0x0002a60000000800 */
[----:B------:R-:W-:Y:S01]  /*0670*/  FADD.FTZ.RZ R16, R9, 1 ;  /* 0x3f80000009107421 */ /* 0x000fe2000001c000 */
[----:B0-----:R-:W-:-:S04]  /*0680*/  @!P1 FMUL R8, R8, R8 ;  /* 0x0000000808089220 */ /* 0x001fc80000400000 */
[----:B------:R-:W-:Y:S02]  /*0690*/  IADD3 R16, R16, -0x3f400000, RZ ;  /* 0xc0c0000010107810 */ /* 0x000fe40007ffe0ff */
[----:B-1----:R-:W-:Y:S01]  /*06a0*/  LOP3.LUT R14, R12, 0xff800000, RZ, 0xc0, !PT ;  /* 0xff8000000c0e7812 */ /* 0x002fe200078ec0ff */
[----:B------:R-:W-:Y:S01]  /*06b0*/  FADD.FTZ.RZ R15, R8, 1 ;  /* 0x3f800000080f7421 */ /* 0x000fe2000001c000 */
[----:B------:R-:W-:Y:S02]  /*06c0*/  LOP3.LUT R12, R16, 0xff800000, RZ, 0xc0, !PT ;  /* 0xff800000100c7812 */ /* 0x000fe400078ec0ff */
[----:B------:R-:W-:Y:S01]  /*06d0*/  ISETP.GE.U32.AND P5, PT, R8, 0x7f800000, PT ;  /* 0x7f8000000800780c */ /* 0x000fe20003fa6070 */
[----:B--2---:R-:W-:Y:S01]  /*06e0*/  @!P3 FMUL R10, R10, R10 ;  /* 0x0000000a0a0ab220 */ /* 0x004fe20000400000 */
[----:B------:R-:W-:Y:S02]  /*06f0*/  IADD3 R11, R15, -0x3f400000, RZ ;  /* 0xc0c000000f0b7810 */ /* 0x000fe40007ffe0ff */
[----:B------:R-:W-:Y:S01]  /*0700*/  IADD3 R15, -R14, 0x40800000, RZ ;  /* 0x408000000e0f7810 */ /* 0x000fe20007ffe1ff */
[----:B------:R-:W-:Y:S01]  /*0710*/  FADD.FTZ.RZ R17, R10, 1 ;  /* 0x3f8000000a117421 */ /* 0x000fe2000001c000 */
[----:B------:R-:W-:-:S02]  /*0720*/  LOP3.LUT R11, R11, 0xff800000, RZ, 0xc0, !PT ;  /* 0xff8000000b0b7812 */ /* 0x000fc400078ec0ff */
[----:B------:R-:W-:Y:S01]  /*0730*/  IADD3 R19, -R12, 0x40800000, RZ ;  /* 0x408000000c137810 */ /* 0x000fe20007ffe1ff */
[-C--:B------:R-:W-:Y:S01]  /*0740*/  FFMA.FTZ R15, R15, R0.reuse, -1 ;  /* 0xbf8000000f0f7423 */ /* 0x080fe20000010000 */
[----:B------:R-:W-:Y:S02]  /*0750*/  IADD3 R13, R17, -0x3f400000, RZ ;  /* 0xc0c00000110d7810 */ /* 0x000fe40007ffe0ff */
[----:B------:R-:W-:Y:S01]  /*0760*/  IADD3 R17, -R11, 0x40800000, RZ ;  /* 0x408000000b117810 */ /* 0x000fe20007ffe1ff */
[-C--:B------:R-:W-:Y:S01]  /*0770*/  FFMA.FTZ R19, R19, R0.reuse, -1 ;  /* 0xbf80000013137423 */ /* 0x080fe20000010000 */
[----:B------:R-:W-:Y:S02]  /*0780*/  LOP3.LUT R13, R13, 0xff800000, RZ, 0xc0, !PT ;  /* 0xff8000000d0d7812 */ /* 0x000fe400078ec0ff */
[----:B------:R-:W-:Y:S01]  /*0790*/  IADD3 R18, R9, -R12, RZ ;  /* 0x8000000c09127210 */ /* 0x000fe20007ffe0ff */
[----:B------:R-:W-:Y:S01]  /*07a0*/  FFMA.FTZ R16, R17, R0, -1 ;  /* 0xbf80000011107423 */ /* 0x000fe20000010000 */
[----:B------:R-:W-:-:S02]  /*07b0*/  IADD3 R21, -R13, 0x40800000, RZ ;  /* 0x408000000d157810 */ /* 0x000fc40007ffe1ff */
[----:B------:R-:W-:Y:S02]  /*07c0*/  IADD3 R17, R8, -R11, RZ ;  /* 0x8000000b08117210 */ /* 0x000fe40007ffe0ff */
[----:B------:R-:W-:Y:S01]  /*07d0*/  IADD3 R20, R10, -R13, RZ ;  /* 0x8000000d0a147210 */ /* 0x000fe20007ffe0ff */
[----:B------:R-:W-:Y:S01]  /*07e0*/  FFMA.FTZ R21, R21, R0, -1 ;  /* 0xbf80000015157423 */ /* 0x000fe20000010000 */
[----:B------:R-:W-:Y:S01]  /*07f0*/  IADD3 R0, R3, -R14, RZ ;  /* 0x8000000e03007210 */ /* 0x000fe20007ffe0ff */
[----:B------:R-:W-:Y:S01]  /*0800*/  FADD R17, R17, R16 ;  /* 0x0000001011117221 */ /* 0x000fe20000000000 */
[----:B------:R-:W-:Y:S01]  /*0810*/  FADD R16, R18, R19 ;  /* 0x0000001312107221 */ /* 0x000fe20000000000 */
[----:B------:R-:W-:Y:S02]  /*0820*/  ISETP.GE.U32.AND P3, PT, R3, 0x7f800000, PT ;  /* 0x7f8000000300780c */ /* 0x000fe40003f66070 */
[----:B------:R-:W-:Y:S01]  /*0830*/  FADD R0, R0, R15 ;  /* 0x0000000f00007221 */ /* 0x000fe20000000000 */
[----:B------:R-:W-:Y:S01]  /*0840*/  FADD R15, R20, R21 ;  /* 0x00000015140f7221 */ /* 0x000fe20000000000 */
[-C--:B------:R-:W-:Y:S01]  /*0850*/  FFMA.FTZ R18, R17, -R22.reuse, 0.10546888411045074463 ;  /* 0x3dd8001211127423 */ /* 0x080fe20000010816 */
[-C--:B------:R-:W-:Y:S01]  /*0860*/  FFMA.FTZ R21, R16, -R22.reuse, 0.10546888411045074463 ;  /* 0x3dd8001210157423 */ /* 0x080fe20000010816 */
[-C--:B------:R-:W-:Y:S01]  /*0870*/  FFMA.FTZ R19, R0, -R22.reuse, 0.10546888411045074463 ;  /* 0x3dd8001200137423 */ /* 0x080fe20000010816 */
[----:B------:R-:W-:Y:S01]  /*0880*/  FFMA.FTZ R20, R15, -R22, 0.10546888411045074463 ;  /* 0x3dd800120f147423 */ /* 0x000fe20000010816 */
[----:B------:R-:W-:Y:S01]  /*0890*/  FFMA.FTZ R18, R17, R18, -0.13229703903198242188 ;  /* 0xbe0778e011127423 */ /* 0x000fe20000010012 */
[----:B------:R-:W-:Y:S01]  /*08a0*/  FFMA.FTZ R21, R16, R21, -0.13229703903198242188 ;  /* 0xbe0778e010157423 */ /* 0x000fe20000010015 */
[----:B------:R-:W-:Y:S01]  /*08b0*/  FFMA.FTZ R19, R0, R19, -0.13229703903198242188 ;  /* 0xbe0778e000137423 */ /* 0x000fe20000010013 */
[----:B------:R-:W-:Y:S01]  /*08c0*/  FFMA.FTZ R20, R15, R20, -0.13229703903198242188 ;  /* 0xbe0778e00f147423 */ /* 0x000fe20000010014 */
[----:B------:R-:W-:Y:S01]  /*08d0*/  FFMA.FTZ R18, R17, R18, 0.14491446316242218018 ;  /* 0x3e14647511127423 */ /* 0x000fe20000010012 */
[----:B------:R-:W-:Y:S01]  /*08e0*/  FFMA.FTZ R21, R16, R21, 0.14491446316242218018 ;  /* 0x3e14647510157423 */ /* 0x000fe20000010015 */
[----:B------:R-:W-:Y:S01]  /*08f0*/  FFMA.FTZ R19, R0, R19, 0.14491446316242218018 ;  /* 0x3e14647500137423 */ /* 0x000fe20000010013 */
[----:B------:R-:W-:Y:S01]  /*0900*/  FFMA.FTZ R20, R15, R20, 0.14491446316242218018 ;  /* 0x3e1464750f147423 */ /* 0x000fe20000010014 */
[----:B------:R-:W-:Y:S01]  /*0910*/  FFMA.FTZ R18, R17, R18, -0.16641564667224884033 ;  /* 0xbe2a68dd11127423 */ /* 0x000fe20000010012 */
[----:B------:R-:W-:Y:S01]  /*0920*/  FFMA.FTZ R21, R16, R21, -0.16641564667224884033 ;  /* 0xbe2a68dd10157423 */ /* 0x000fe20000010015 */
[----:B------:R-:W-:Y:S01]  /*0930*/  FFMA.FTZ R19, R0, R19, -0.16641564667224884033 ;  /* 0xbe2a68dd00137423 */ /* 0x000fe20000010013 */
[----:B------:R-:W-:Y:S01]  /*0940*/  FFMA.FTZ R20, R15, R20, -0.16641564667224884033 ;  /* 0xbe2a68dd0f147423 */ /* 0x000fe20000010014 */
[----:B------:R-:W-:Y:S01]  /*0950*/  FFMA.FTZ R18, R17, R18, 0.19988867640495300293 ;  /* 0x3e4caf9e11127423 */ /* 0x000fe20000010012 */
[----:B------:R-:W-:Y:S01]  /*0960*/  FFMA.FTZ R21, R16, R21, 0.19988867640495300293 ;  /* 0x3e4caf9e10157423 */ /* 0x000fe20000010015 */
[----:B------:R-:W-:Y:S01]  /*0970*/  FFMA.FTZ R19, R0, R19, 0.19988867640495300293 ;  /* 0x3e4caf9e00137423 */ /* 0x000fe20000010013 */
[----:B------:R-:W-:Y:S01]  /*0980*/  FFMA.FTZ R20, R15, R20, 0.19988867640495300293 ;  /* 0x3e4caf9e0f147423 */ /* 0x000fe20000010014 */
[----:B------:R-:W-:Y:S01]  /*0990*/  FFMA.FTZ R18, R17, R18, -0.25000196695327758789 ;  /* 0xbe80004211127423 */ /* 0x000fe20000010012 */
[----:B------:R-:W-:Y:S01]  /*09a0*/  FFMA.FTZ R21, R16, R21, -0.25000196695327758789 ;  /* 0xbe80004210157423 */ /* 0x000fe20000010015 */
[----:B------:R-:W-:Y:S01]  /*09b0*/  FFMA.FTZ R19, R0, R19, -0.25000196695327758789 ;  /* 0xbe80004200137423 */ /* 0x000fe20000010013 */
[----:B------:R-:W-:Y:S01]  /*09c0*/  FFMA.FTZ R20, R15, R20, -0.25000196695327758789 ;  /* 0xbe8000420f147423 */ /* 0x000fe20000010014 */
[----:B------:R-:W-:Y:S01]  /*09d0*/  FFMA.FTZ R18, R17, R18, 0.33333510160446166992 ;  /* 0x3eaaaae611127423 */ /* 0x000fe20000010012 */
[----:B------:R-:W-:Y:S01]  /*09e0*/  FFMA.FTZ R21, R16, R21, 0.33333510160446166992 ;  /* 0x3eaaaae610157423 */ /* 0x000fe20000010015 */
[----:B------:R-:W-:Y:S01]  /*09f0*/  FFMA.FTZ R19, R0, R19, 0.33333510160446166992 ;  /* 0x3eaaaae600137423 */ /* 0x000fe20000010013 */
[----:B------:R-:W-:Y:S01]  /*0a00*/  FFMA.FTZ R20, R15, R20, 0.33333510160446166992 ;  /* 0x3eaaaae60f147423 */ /* 0x000fe20000010014 */
[----:B------:R-:W-:Y:S01]  /*0a10*/  FFMA.FTZ R18, R17, R18, -0.5 ;  /* 0xbf00000011127423 */ /* 0x000fe20000010012 */
[----:B------:R-:W-:Y:S01]  /*0a20*/  FFMA.FTZ R21, R16, R21, -0.5 ;  /* 0xbf00000010157423 */ /* 0x000fe20000010015 */
[----:B------:R-:W-:Y:S01]  /*0a30*/  FFMA.FTZ R19, R0, R19, -0.5 ;  /* 0xbf00000000137423 */ /* 0x000fe20000010013 */
[----:B------:R-:W-:Y:S01]  /*0a40*/  FFMA.FTZ R20, R15, R20, -0.5 ;  /* 0xbf0000000f147423 */ /* 0x000fe20000010014 */
[----:B------:R-:W-:Y:S01]  /*0a50*/  I2FP.F32.S32 R11, R11 ;  /* 0x0000000b000b7245 */ /* 0x000fe20000201400 */
[----:B------:R-:W-:Y:S01]  /*0a60*/  FMUL R18, R17, R18 ;  /* 0x0000001211127220 */ /* 0x000fe20000400000 */
[----:B------:R-:W-:Y:S01]  /*0a70*/  I2FP.F32.S32 R12, R12 ;  /* 0x0000000c000c7245 */ /* 0x000fe20000201400 */
[----:B------:R-:W-:Y:S01]  /*0a80*/  FMUL R20, R15, R20 ;  /* 0x000000140f147220 */ /* 0x000fe20000400000 */
[----:B------:R-:W-:Y:S01]  /*0a90*/  I2FP.F32.S32 R13, R13 ;  /* 0x0000000d000d7245 */ /* 0x000fe20000201400 */
[----:B------:R-:W-:Y:S01]  /*0aa0*/  FMUL R21, R16, R21 ;  /* 0x0000001510157220 */ /* 0x000fe20000400000 */
[----:B------:R-:W-:Y:S01]  /*0ab0*/  I2FP.F32.S32 R14, R14 ;  /* 0x0000000e000e7245 */ /* 0x000fe20000201400 */
[----:B------:R-:W-:Y:S01]  /*0ac0*/  FMUL R19, R0, R19 ;  /* 0x0000001300137220 */ /* 0x000fe20000400000 */
[----:B------:R-:W-:Y:S01]  /*0ad0*/  FFMA.FTZ R18, R17, R18, R17 ;  /* 0x0000001211127223 */ /* 0x000fe20000010011 */
[----:B------:R-:W-:Y:S01]  /*0ae0*/  FFMA.FTZ R20, R15, R20, R15 ;  /* 0x000000140f147223 */ /* 0x000fe2000001000f */
[----:B------:R-:W-:Y:S01]  /*0af0*/  FMUL R11, R11, 1.1920928955078125e-07 ;  /* 0x340000000b0b7820 */ /* 0x000fe20000400000 */
[----:B------:R-:W-:Y:S01]  /*0b00*/  FFMA.FTZ R21, R16, R21, R16 ;  /* 0x0000001510157223 */ /* 0x000fe20000010010 */
[----:B------:R-:W-:Y:S01]  /*0b10*/  FMUL R12, R12, 1.1920928955078125e-07 ;  /* 0x340000000c0c7820 */ /* 0x000fe20000400000 */
[----:B------:R-:W-:Y:S01]  /*0b20*/  FMUL R15, R13, 1.1920928955078125e-07 ;  /* 0x340000000d0f7820 */ /* 0x000fe20000400000 */
[----:B------:R-:W-:Y:S01]  /*0b30*/  FFMA.FTZ R0, R0, R19, R0 ;  /* 0x0000001300007223 */ /* 0x000fe20000010000 */
[----:B------:R-:W-:Y:S01]  /*0b40*/  FMUL R13, R14, 1.1920928955078125e-07 ;  /* 0x340000000e0d7820 */ /* 0x000fe20000400000 */
[----:B------:R-:W-:Y:S01]  /*0b50*/  FFMA.FTZ R18, R11, 0.69314718246459960938, R18 ;  /* 0x3f3172180b127823 */ /* 0x000fe20000010012 */
[----:B------:R-:W-:Y:S01]  /*0b60*/  FFMA.FTZ R11, R12, 0.69314718246459960938, R21 ;  /* 0x3f3172180c0b7823 */ /* 0x000fe20000010015 */
[----:B------:R-:W-:Y:S01]  /*0b70*/  ISETP.GE.U32.AND P1, PT, R9, 0x7f800000, PT ;  /* 0x7f8000000900780c */ /* 0x000fe20003f26070 */
[----:B------:R-:W-:Y:S01]  /*0b80*/  FFMA.FTZ R12, R15, 0.69314718246459960938, R20 ;  /* 0x3f3172180f0c7823 */ /* 0x000fe20000010014 */
[----:B------:R-:W-:Y:S01]  /*0b90*/  ISETP.GE.U32.AND P2, PT, R10, 0x7f800000, PT ;  /* 0x7f8000000a00780c */ /* 0x000fe20003f46070 */
[----:B------:R-:W-:Y:S01]  /*0ba0*/  FFMA.FTZ R13, R13, 0.69314718246459960938, R0 ;  /* 0x3f3172180d0d7823 */ /* 0x000fe20000010000 */
[----:B------:R-:W-:Y:S11]  /*0bb0*/  @!P3 BRA `(.L_x_1) ;  /* 0x000000000014b947 */ /* 0x000ff60003800000 */
[C---:B------:R-:W-:Y:S02]  /*0bc0*/  ISETP.GE.AND P3, PT, R3.reuse, -0x407fffff, PT ;  /* 0xbf8000010300780c */ /* 0x040fe40003f66270 */
[----:B------:R-:W-:-:S11]  /*0bd0*/  FSETP.NEU.AND P4, PT, R3, RZ, PT ;  /* 0x000000ff0300720b */ /* 0x000fd60003f8d000 */
[----:B------:R-:W-:-:S05]  /*0be0*/  @P3 MOV R0, 0x7f800000 ;  /* 0x7f80000000003802 */ /* 0x000fca0000000f00 */
[----:B------:R-:W-:-:S05]  /*0bf0*/  @P3 FFMA.FTZ R13, R3, R0, +INF ;  /* 0x7f800000030d3423 */ /* 0x000fca0000010000 */
[----:B------:R-:W-:-:S07]  /*0c00*/  FSEL R13, R13, -RZ, P4 ;  /* 0x800000ff0d0d7208 */ /* 0x000fce0002000000 */
.L_x_1:
[----:B------:R-:W-:Y:S05]  /*0c10*/  BSYNC B0 ;  /* 0x0000000000007941 */ /* 0x000fea0003800000 */
.L_x_0:
[----:B------:R-:W-:Y:S04]  /*0c20*/  BSSY B0, `(.L_x_2) ;  /* 0x0000007000007945 */ /* 0x000fe80003800000 */
[----:B------:R-:W-:Y:S05]  /*0c30*/  @!P5 BRA `(.L_x_3) ;  /* 0x000000000014d947 */ /* 0x000fea0003800000 */
[C---:B------:R-:W-:Y:S02]  /*0c40*/  ISETP.GE.AND P3, PT, R8.reuse, -0x407fffff, PT ;  /* 0xbf8000010800780c */ /* 0x040fe40003f66270 */
[----:B------:R-:W-:-:S11]  /*0c50*/  FSETP.NEU.AND P4, PT, R8, RZ, PT ;  /* 0x000000ff0800720b */ /* 0x000fd60003f8d000 */
[----:B------:R-:W-:-:S05]  /*0c60*/  @P3 MOV R3, 0x7f800000 ;  /* 0x7f80000000033802 */ /* 0x000fca0000000f00 */
[----:B------:R-:W-:-:S05]  /*0c70*/  @P3 FFMA.FTZ R18, R8, R3, +INF ;  /* 0x7f80000008123423 */ /* 0x000fca0000010003 */
[----:B------:R-:W-:-:S07]  /*0c80*/  FSEL R18, R18, -RZ, P4 ;  /* 0x800000ff12127208 */ /* 0x000fce0002000000 */
.L_x_3:
[----:B------:R-:W-:Y:S05]  /*0c90*/  BSYNC B0 ;  /* 0x0000000000007941 */ /* 0x000fea0003800000 */
.L_x_2:
[----:B------:R-:W-:Y:S04]  /*0ca0*/  BSSY B0, `(.L_x_4) ;  /* 0x0000007000007945 */ /* 0x000fe80003800000 */
[----:B------:R-:W-:Y:S05]  /*0cb0*/  @!P1 BRA `(.L_x_5) ;  /* 0x0000000000149947 */ /* 0x000fea0003800000 */
[C---:B------:R-:W-:Y:S02]  /*0cc0*/  ISETP.GE.AND P1, PT, R9.reuse, -0x407fffff, PT ;  /* 0xbf8000010900780c */ /* 0x040fe40003f26270 */
[----:B------:R-:W-:-:S11]  /*0cd0*/  FSETP.NEU.AND P3, PT, R9, RZ, PT ;  /* 0x000000ff0900720b */ /* 0x000fd60003f6d000 */
[----:B------:R-:W-:-:S05]  /*0ce0*/  @P1 MOV R0, 0x7f800000 ;  /* 0x7f80000000001802 */ /* 0x000fca0000000f00 */
[----:B------:R-:W-:-:S05]  /*0cf0*/  @P1 FFMA.FTZ R11, R9, R0, +INF ;  /* 0x7f800000090b1423 */ /* 0x000fca0000010000 */
[----:B------:R-:W-:-:S07]  /*0d00*/  FSEL R11, R11, -RZ, P3 ;  /* 0x800000ff0b0b7208 */ /* 0x000fce0001800000 */
.L_x_5:
[----:B------:R-:W-:Y:S05]  /*0d10*/  BSYNC B0 ;  /* 0x0000000000007941 */ /* 0x000fea0003800000 */
.L_x_4:
[----:B------:R-:W-:Y:S04]  /*0d20*/  BSSY B0, `(.L_x_6) ;  /* 0x0000007000007945 */ /* 0x000fe80003800000 */
[----:B------:R-:W-:Y:S05]  /*0d30*/  @!P2 BRA `(.L_x_7) ;  /* 0x000000000014a947 */ /* 0x000fea0003800000 */
[C---:B------:R-:W-:Y:S02]  /*0d40*/  ISETP.GE.AND P1, PT, R10.reuse, -0x407fffff, PT ;  /* 0xbf8000010a00780c */ /* 0x040fe40003f26270 */
[----:B------:R-:W-:-:S11]  /*0d50*/  FSETP.NEU.AND P2, PT, R10, RZ, PT ;  /* 0x000000ff0a00720b */ /* 0x000fd60003f4d000 */
[----:B------:R-:W-:-:S05]  /*0d60*/  @P1 MOV R3, 0x7f800000 ;  /* 0x7f80000000031802 */ /* 0x000fca0000000f00 */
[----:B------:R-:W-:-:S05]  /*0d70*/  @P1 FFMA.FTZ R12, R10, R3, +INF ;  /* 0x7f8000000a0c1423 */ /* 0x000fca0000010003 */
[----:B------:R-:W-:-:S07]  /*0d80*/  FSEL R12, R12, -RZ, P2 ;  /* 0x800000ff0c0c7208 */ /* 0x000fce0001000000 */
.L_x_7:
[----:B------:R-:W-:Y:S05]  /*0d90*/  BSYNC B0 ;  /* 0x0000000000007941 */ /* 0x000fea0003800000 */
.L_x_6:
[----:B------:R-:W-:Y:S01]  /*0da0*/  FSEL R13, R4, R13, P0 ;  /* 0x0000000d040d7208 */ /* 0x000fe20000000000 */
[----:B------:R-:W-:Y:S01]  /*0db0*/  BSSY B0, `(.L_x_8) ;  /* 0x0000018000007945 */ /* 0x000fe20003800000 */
[----:B------:R-:W-:Y:S02]  /*0dc0*/  FSETP.GT.AND P1, PT, R5, 20, PT ;  /* 0x41a000000500780b */ /* 0x000fe40003f24000 */
[----:B------:R-:W-:Y:S01]  /*0dd0*/  FSETP.GT.AND P0, PT, R6, 20, PT ;  /* 0x41a000000600780b */ /* 0x000fe20003f04000 */
[----:B------:R-:W-:Y:S01]  /*0de0*/  FADD.FTZ R10, |R13|, -RZ ;  /* 0x800000ff0d0a7221 */ /* 0x000fe20000010200 */
[----:B------:R-:W-:-:S04]  /*0df0*/  FSEL R3, R5, R18, P1 ;  /* 0x0000001205037208 */ /* 0x000fc80000800000 */
[----:B------:R-:W-:-:S13]  /*0e00*/  FSETP.GE.AND P2, PT, R10, 0.60000002384185791016, PT ;  /* 0x3f19999a0a00780b */ /* 0x000fda0003f46000 */
[----:B------:R-:W-:Y:S05]  /*0e10*/  @!P2 BRA `(.L_x_9) ;  /* 0x000000000028a947 */ /* 0x000fea0003800000 */
[C---:B------:R-:W-:Y:S01]  /*0e20*/  FMUL R0, R10.reuse, 2.8853900432586669922 ;  /* 0x4038aa3b0a007820 */ /* 0x040fe20000400000 */
[----:B------:R-:W-:Y:S01]  /*0e30*/  HFMA2.MMA R9, -RZ, RZ, 1.875, 0 ;  /* 0x3f800000ff097435 */ /* 0x000fe200000001ff */
[----:B------:R-:W-:-:S04]  /*0e40*/  FSETP.GE.AND P1, PT, R10, 9.010913848876953125, PT ;  /* 0x41102cb40a00780b */ /* 0x000fc80003f26000 */
[----:B------:R-:W0:Y:S02]  /*0e50*/  MUFU.EX2 R0, R0 ;  /* 0x0000000000007308 */ /* 0x000e240000000800 */
[----:B0-----:R-:W-:-:S06]  /*0e60*/  FADD R8, R0, 1 ;  /* 0x3f80000000087421 */ /* 0x001fcc0000000000 */
[----:B------:R-:W0:Y:S02]  /*0e70*/  MUFU.RCP R8, R8 ;  /* 0x0000000800087308 */ /* 0x000e240000001000 */
[----:B0-----:R-:W-:-:S05]  /*0e80*/  FFMA.FTZ R9, R8, -2, R9 ;  /* 0xc000000008097823 */ /* 0x001fca0000010009 */
[----:B------:R-:W-:-:S04]  /*0e90*/  FSEL R9, R9, 1, !P1 ;  /* 0x3f80000009097808 */ /* 0x000fc80004800000 */
[----:B------:R-:W-:Y:S01]  /*0ea0*/  LOP3.LUT R9, R9, 0x80000000, R13, 0xf8, !PT ;  /* 0x8000000009097812 */ /* 0x000fe200078ef80d */
[----:B------:R-:W-:Y:S06]  /*0eb0*/  BRA `(.L_x_10) ;  /* 0x00000000001c7947 */ /* 0x000fec0003800000 */
.L_x_9:
[----:B------:R-:W-:Y:S01]  /*0ec0*/  MOV R0, 0x3c80f082 ;  /* 0x3c80f08200007802 */ /* 0x000fe20000000f00 */
[----:B------:R-:W-:-:S04]  /*0ed0*/  FMUL R9, R13, R13 ;  /* 0x0000000d0d097220 */ /* 0x000fc80000400000 */
[----:B------:R-:W-:-:S04]  /*0ee0*/  FFMA.FTZ R0, R9, R0, -0.052303962409496307373 ;  /* 0xbd563cae09007423 */ /* 0x000fc80000010000 */
[----:B------:R-:W-:-:S04]  /*0ef0*/  FFMA.FTZ R0, R9, R0, 0.1331529766321182251 ;  /* 0x3e08594109007423 */ /* 0x000fc80000010000 */
[----:B------:R-:W-:-:S04]  /*0f00*/  FFMA.FTZ R0, R9, R0, -0.33332768082618713379 ;  /* 0xbeaaa9ed09007423 */ /* 0x000fc80000010000 */
[----:B------:R-:W-:-:S04]  /*0f10*/  FFMA.FTZ R0, R9, R0, RZ ;  /* 0x0000000009007223 */ /* 0x000fc800000100ff */
[----:B------:R-:W-:-:S07]  /*0f20*/  FFMA.FTZ R9, R13, R0, R13 ;  /* 0x000000000d097223 */ /* 0x000fce000001000d */
.L_x_10:
[----:B------:R-:W-:Y:S05]  /*0f30*/  BSYNC B0 ;  /* 0x0000000000007941 */ /* 0x000fea0003800000 */
.L_x_8:
[----:B------:R-:W-:Y:S01]  /*0f40*/  FADD.FTZ R14, |R3|, -RZ ;  /* 0x800000ff030e7221 */ /* 0x000fe20000010200 */
[----:B------:R-:W-:Y:S01]  /*0f50*/  BSSY B0, `(.L_x_11) ;  /* 0x0000016000007945 */ /* 0x000fe20003800000 */
[----:B------:R-:W-:Y:S02]  /*0f60*/  FSETP.GT.AND P1, PT, R7, 20, PT ;  /* 0x41a000000700780b */ /* 0x000fe40003f24000 */
[----:B------:R-:W-:Y:S02]  /*0f70*/  FSEL R11, R6, R11, P0 ;  /* 0x0000000b060b7208 */ /* 0x000fe40000000000 */
        /* <DEDUP_REMOVED lines=12> */
.L_x_12:
[----:B------:R-:W-:Y:S01]  /*1040*/  MOV R0, 0x3c80f082 ;  /* 0x3c80f08200007802 */ /* 0x000fe20000000f00 */
[----:B------:R-:W-:-:S04]  /*1050*/  FMUL R13, R3, R3 ;  /* 0x00000003030d7220 */ /* 0x000fc80000400000 */
[----:B------:R-:W-:-:S04]  /*1060*/  FFMA.FTZ R0, R13, R0, -0.052303962409496307373 ;  /* 0xbd563cae0d007423 */ /* 0x000fc80000010000 */
[----:B------:R-:W-:-:S04]  /*1070*/  FFMA.FTZ R0, R13, R0, 0.1331529766321182251 ;  /* 0x3e0859410d007423 */ /* 0x000fc80000010000 */
[----:B------:R-:W-:-:S04]  /*1080*/  FFMA.FTZ R0, R13, R0, -0.33332768082618713379 ;  /* 0xbeaaa9ed0d007423 */ /* 0x000fc80000010000 */
[----:B------:R-:W-:-:S04]  /*1090*/  FFMA.FTZ R0, R13, R0, RZ ;  /* 0x000000000d007223 */ /* 0x000fc800000100ff */
[----:B------:R-:W-:-:S07]  /*10a0*/  FFMA.FTZ R8, R3, R0, R3 ;  /* 0x0000000003087223 */ /* 0x000fce0000010003 */
.L_x_13:
[----:B------:R-:W-:Y:S05]  /*10b0*/  BSYNC B0 ;  /* 0x0000000000007941 */ /* 0x000fea0003800000 */
.L_x_11:
[----:B------:R-:W-:Y:S01]  /*10c0*/  FADD.FTZ R13, |R11|, -RZ ;  /* 0x800000ff0b0d7221 */ /* 0x000fe20000010200 */
[----:B------:R-:W-:Y:S01]  /*10d0*/  BSSY B0, `(.L_x_14) ;  /* 0x0000015000007945 */ /* 0x000fe20003800000 */
[----:B------:R-:W-:-:S03]  /*10e0*/  FSEL R12, R7, R12, P1 ;  /* 0x0000000c070c7208 */ /* 0x000fc60000800000 */
        /* <DEDUP_REMOVED lines=12> */
.L_x_15:
[----:B------:R-:W-:Y:S01]  /*11b0*/  MOV R0, 0x3c80f082 ;  /* 0x3c80f08200007802 */ /* 0x000fe20000000f00 */
[----:B------:R-:W-:-:S04]  /*11c0*/  FMUL R3, R11, R11 ;  /* 0x0000000b0b037220 */ /* 0x000fc80000400000 */
[----:B------:R-:W-:-:S04]  /*11d0*/  FFMA.FTZ R0, R3, R0, -0.052303962409496307373 ;  /* 0xbd563cae03007423 */ /* 0x000fc80000010000 */
[----:B------:R-:W-:-:S04]  /*11e0*/  FFMA.FTZ R0, R3, R0, 0.1331529766321182251 ;  /* 0x3e08594103007423 */ /* 0x000fc80000010000 */
[----:B------:R-:W-:-:S04]  /*11f0*/  FFMA.FTZ R0, R3, R0, -0.33332768082618713379 ;  /* 0xbeaaa9ed03007423 */ /* 0x000fc80000010000 */
[----:B------:R-:W-:-:S04]  /*1200*/  FFMA.FTZ R0, R3, R0, RZ ;  /* 0x0000000003007223 */ /* 0x000fc800000100ff */
[----:B------:R-:W-:-:S07]  /*1210*/  FFMA.FTZ R3, R11, R0, R11 ;  /* 0x000000000b037223 */ /* 0x000fce000001000b */
.L_x_16:
[----:B------:R-:W-:Y:S05]  /*1220*/  BSYNC B0 ;  /* 0x0000000000007941 */ /* 0x000fea0003800000 */
.L_x_14:
[----:B------:R-:W-:Y:S01]  /*1230*/  FADD.FTZ R14, |R12|, -RZ ;  /* 0x800000ff0c0e7221 */ /* 0x000fe20000010200 */
[----:B------:R-:W-:Y:S01]  /*1240*/  BSSY B0, `(.L_x_17) ;  /* 0x0000015000007945 */ /* 0x000fe20003800000 */
[----:B------:R-:W-:-:S03]  /*1250*/  SHF.R.S32.HI R13, RZ, 0x1f, R2 ;  /* 0x0000001fff0d7819 */ /* 0x000fc60000011402 */
        /* <DEDUP_REMOVED lines=12> */
.L_x_18:
[----:B------:R-:W-:Y:S01]  /*1320*/  MOV R0, 0x3c80f082 ;  /* 0x3c80f08200007802 */ /* 0x000fe20000000f00 */
[----:B------:R-:W-:-:S04]  /*1330*/  FMUL R11, R12, R12 ;  /* 0x0000000c0c0b7220 */ /* 0x000fc80000400000 */
[----:B------:R-:W-:-:S04]  /*1340*/  FFMA.FTZ R0, R11, R0, -0.052303962409496307373 ;  /* 0xbd563cae0b007423 */ /* 0x000fc80000010000 */
[----:B------:R-:W-:-:S04]  /*1350*/  FFMA.FTZ R0, R11, R0, 0.1331529766321182251 ;  /* 0x3e0859410b007423 */ /* 0x000fc80000010000 */
[----:B------:R-:W-:-:S04]  /*1360*/  FFMA.FTZ R0, R11, R0, -0.33332768082618713379 ;  /* 0xbeaaa9ed0b007423 */ /* 0x000fc80000010000 */
[----:B------:R-:W-:-:S04]  /*1370*/  FFMA.FTZ R11, R11, R0, RZ ;  /* 0x000000000b0b7223 */ /* 0x000fc800000100ff */
[----:B------:R-:W-:-:S07]  /*1380*/  FFMA.FTZ R12, R12, R11, R12 ;  /* 0x0000000b0c0c7223 */ /* 0x000fce000001000c */
.L_x_19:
[----:B------:R-:W-:Y:S05]  /*1390*/  BSYNC B0 ;  /* 0x0000000000007941 */ /* 0x000fea0003800000 */
.L_x_17:
[----:B------:R-:W-:Y:S01]  /*13a0*/  ULDC.64 UR6, c[0x0][0x210] ;  /* 0x0000840000067ab9 */ /* 0x000fe20000000a00 */
[----:B------:R-:W-:Y:S01]  /*13b0*/  FMUL R4, R4, R9 ;  /* 0x0000000904047220 */ /* 0x000fe20000400000 */
[----:B------:R-:W-:Y:S01]  /*13c0*/  LEA R10, P0, R2, UR6, 0x2 ;  /* 0x00000006020a7c11 */ /* 0x000fe2000f8010ff */
[----:B------:R-:W-:Y:S01]  /*13d0*/  FMUL R5, R5, R8 ;  /* 0x0000000805057220 */ /* 0x000fe20000400000 */
[----:B------:R-:W-:Y:S01]  /*13e0*/  FMUL R6, R6, R3 ;  /* 0x0000000306067220 */ /* 0x000fe20000400000 */
[----:B------:R-:W-:Y:S01]  /*13f0*/  FMUL R7, R7, R12 ;  /* 0x0000000c07077220 */ /* 0x000fe20000400000 */
[----:B------:R-:W-:-:S05]  /*1400*/  LEA.HI.X R11, R2, UR7, R13, 0x2, P0 ;  /* 0x00000007020b7c11 */ /* 0x000fca00080f140d */
[----:B------:R-:W-:Y:S01]  /*1410*/  STG.E.128 desc[UR4][R10.64], R4 ;  /* 0x000000040a007986 */ /* 0x000fe2000c101d04 */
[----:B------:R-:W-:Y:S05]  /*1420*/  EXIT ;  /* 0x000000000000794d */ /* 0x000fea0003800000 */
.L_x_20:
[----:B------:R-:W-:-:S00]  /*1430*/  BRA `(.L_x_20) ;  /* 0xfffffffc00fc7947 */ /* 0x000fc0000383ffff */
[----:B------:R-:W-:-:S00]  /*1440*/  NOP ;  /* 0x0000000000007918 */ /* 0x000fc00000000000 */
        /* <DEDUP_REMOVED lines=11> */
.L_x_21:


//--------------------- .nv.global.init           --------------------------
	.section	.nv.global.init,"aw",@progbits
.nv.global.init:
	.type		_$_str,@object
	.size		_$_str,(_$_str_$_2 - _$_str)
_$_str:
        /*0000*/ 	.byte	0x5f, 0x5f, 0x43, 0x55, 0x44, 0x41, 0x5f, 0x46, 0x54, 0x5a, 0x00
	.type		_$_str_$_2,@object
	.size		_$_str_$_2,(.L_1 - _$_str_$_2)
_$_str_$_2:
        /*000b*/ 	.byte	0x5f, 0x5f, 0x43, 0x55, 0x44, 0x41, 0x5f, 0x50, 0x52, 0x45, 0x43, 0x5f, 0x53, 0x51, 0x52, 0x54
        /*001b*/ 	.byte	0x00
.L_1:


//--------------------- .nv.constant0.triton_poi_fused__native_batch_norm_legit_no_training_mul_softplus_tanh_19 --------------------------
	.section	.nv.constant0.triton_poi_fused__native_batch_norm_legit_no_training_mul_softplus_tanh_19,"a",@progbits
	.sectionflags	@""
	.align	4
.nv.constant0.triton_poi_fused__native_batch_norm_legit_no_training_mul_softplus_tanh_19:
	.zero		580
